	.headerflags	@"EF_CUDA_TEXMODE_UNIFIED EF_CUDA_64BIT_ADDRESS EF_CUDA_ACCELERATORS EF_CUDA_SM90 EF_CUDA_VIRTUAL_SM(EF_CUDA_SM90)"
	.elftype	@"ET_EXEC"


//--------------------- .nv.info                  --------------------------
	.section	.nv.info,"",@"SHT_CUDA_INFO"
	.align	4


	//----- nvinfo : EIATTR_REGCOUNT
	.align		4
        /*0000*/ 	.byte	0x04, 0x2f
        /*0002*/ 	.short	(.L_1 - .L_0)
	.align		4
.L_0:
        /*0004*/ 	.word	index@(triton_poi_fused_div_4)
        /*0008*/ 	.word	0x0000000c


	//----- nvinfo : EIATTR_MIN_STACK_SIZE
	.align		4
.L_1:
        /*000c*/ 	.byte	0x04, 0x12
        /*000e*/ 	.short	(.L_3 - .L_2)
	.align		4
.L_2:
        /*0010*/ 	.word	index@(triton_poi_fused_div_4)
        /*0014*/ 	.word	0x00000000


	//----- nvinfo : EIATTR_FRAME_SIZE
	.align		4
.L_3:
        /*0018*/ 	.byte	0x04, 0x11
        /*001a*/ 	.short	(.L_5 - .L_4)
	.align		4
.L_4:
        /*001c*/ 	.word	index@(triton_poi_fused_div_4)
        /*0020*/ 	.word	0x00000000


	//----- nvinfo : EIATTR_MIN_STACK_SIZE
	.align		4
.L_5:
        /*0024*/ 	.byte	0x04, 0x12
        /*0026*/ 	.short	(.L_7 - .L_6)
	.align		4
.L_6:
        /*0028*/ 	.word	index@(triton_poi_fused_div_4)
        /*002c*/ 	.word	0x00000000
.L_7:


//--------------------- .nv.info.triton_poi_fused_div_4 --------------------------
	.section	.nv.info.triton_poi_fused_div_4,"",@"SHT_CUDA_INFO"
	.sectionflags	@""
	.align	4


	//----- nvinfo : EIATTR_CUDA_API_VERSION
	.align		4
        /*0000*/ 	.byte	0x04, 0x37
        /*0002*/ 	.short	(.L_9 - .L_8)
.L_8:
        /*0004*/ 	.word	0x0000007c


	//----- nvinfo : EIATTR_KPARAM_INFO
	.align		4
.L_9:
        /*0008*/ 	.byte	0x04, 0x17
        /*000a*/ 	.short	(.L_11 - .L_10)
.L_10:
        /*000c*/ 	.word	0x00000000
        /*0010*/ 	.short	0x0002
        /*0012*/ 	.short	0x0010
        /*0014*/ 	.byte	0x00, 0xf0, 0x11, 0x00


	//----- nvinfo : EIATTR_KPARAM_INFO
	.align		4
.L_11:
        /*0018*/ 	.byte	0x04, 0x17
        /*001a*/ 	.short	(.L_13 - .L_12)
.L_12:
        /*001c*/ 	.word	0x00000000
        /*0020*/ 	.short	0x0001
        /*0022*/ 	.short	0x0008
        /*0024*/ 	.byte	0x00, 0xf4, 0x21, 0x00


	//----- nvinfo : EIATTR_KPARAM_INFO
	.align		4
.L_13:
        /*0028*/ 	.byte	0x04, 0x17
        /*002a*/ 	.short	(.L_15 - .L_14)
.L_14:
        /*002c*/ 	.word	0x00000000
        /*0030*/ 	.short	0x0000
        /*0032*/ 	.short	0x0000
        /*0034*/ 	.byte	0x00, 0xf4, 0x21, 0x00


	//----- nvinfo : EIATTR_SPARSE_MMA_MASK
	.align		4
.L_15:
        /*0038*/ 	.byte	0x03, 0x50
        /*003a*/ 	.short	0x0000


	//----- nvinfo : EIATTR_MAXREG_COUNT
	.align		4
        /*003c*/ 	.byte	0x03, 0x1b
        /*003e*/ 	.short	0x00ff


	//----- nvinfo : EIATTR_EXIT_INSTR_OFFSETS
	.align		4
        /*0040*/ 	.byte	0x04, 0x1c
        /*0042*/ 	.short	(.L_17 - .L_16)


	//   ....[0]....
.L_16:
        /*0044*/ 	.word	0x000002e0


	//   ....[1]....
        /*0048*/ 	.word	0x00000300


	//----- nvinfo : EIATTR_REQNTID
	.align		4
.L_17:
        /*004c*/ 	.byte	0x04, 0x10
        /*004e*/ 	.short	(.L_19 - .L_18)
.L_18:
        /*0050*/ 	.word	0x00000080
        /*0054*/ 	.word	0x00000001
        /*0058*/ 	.word	0x00000001


	//----- nvinfo : EIATTR_CBANK_PARAM_SIZE
	.align		4
.L_19:
        /*005c*/ 	.byte	0x03, 0x19
        /*005e*/ 	.short	0x0014


	//----- nvinfo : EIATTR_PARAM_CBANK
	.align		4
        /*0060*/ 	.byte	0x04, 0x0a
        /*0062*/ 	.short	(.L_21 - .L_20)
	.align		4
.L_20:
        /*0064*/ 	.word	index@(.nv.constant0.triton_poi_fused_div_4)
        /*0068*/ 	.short	0x0210
        /*006a*/ 	.short	0x0014


	//----- nvinfo : EIATTR_SW_WAR
	.align		4
.L_21:
        /*006c*/ 	.byte	0x04, 0x36
        /*006e*/ 	.short	(.L_23 - .L_22)
.L_22:
        /*0070*/ 	.word	0x00000008
.L_23:


//--------------------- .nv.callgraph             --------------------------
	.section	.nv.callgraph,"",@"SHT_CUDA_CALLGRAPH"
	.align	4
	.sectionentsize	8
	.align		4
        /*0000*/ 	.word	0x00000000
	.align		4
        /*0004*/ 	.word	0xffffffff
	.align		4
        /*0008*/ 	.word	0x00000000
	.align		4
        /*000c*/ 	.word	0xfffffffe
	.align		4
        /*0010*/ 	.word	0x00000000
	.align		4
        /*0014*/ 	.word	0xfffffffd
	.align		4
        /*0018*/ 	.word	0x00000000
	.align		4
        /*001c*/ 	.word	0xfffffffc


//--------------------- .text.triton_poi_fused_div_4 --------------------------
	.section	.text.triton_poi_fused_div_4,"ax",@progbits
	.align	128
        .global         triton_poi_fused_div_4
        .type           triton_poi_fused_div_4,@function
        .size           triton_poi_fused_div_4,(.L_x_1 - triton_poi_fused_div_4)
        .other          triton_poi_fused_div_4,@"STO_CUDA_ENTRY STV_DEFAULT"
triton_poi_fused_div_4:
.text.triton_poi_fused_div_4:
[----:B------:R-:W0:Y:S02]  /*0000*/  LDC R1, c[0x0][0x28] ;  /* 0x00000a00ff017b82 */ /* 0x000e240000000800 */
[----:B------:R-:W1:Y:S01]  /*0010*/  S2R R0, SR_TID.X ;  /* 0x0000000000007919 */ /* 0x000e620000002100 */
[----:B------:R-:W2:Y:S01]  /*0020*/  LDC.64 R4, c[0x0][0x218] ;  /* 0x00008600ff047b82 */ /* 0x000ea20000000a00 */
[----:B------:R-:W-:Y:S01]  /*0030*/  CS2R R8, SRZ ;  /* 0x0000000000087805 */ /* 0x000fe2000001ff00 */
[----:B------:R-:W-:Y:S01]  /*0040*/  ULDC.64 UR4, c[0x0][0x208] ;  /* 0x0000820000047ab9 */ /* 0x000fe20000000a00 */
[----:B------:R-:W3:Y:S01]  /*0050*/  S2R R7, SR_CTAID.X ;  /* 0x0000000000077919 */ /* 0x000ee20000002500 */
[----:B-1----:R-:W-:Y:S01]  /*0060*/  IMAD.SHL.U32 R0, R0, 0x2, RZ ;  /* 0x0000000200007824 */ /* 0x002fe200078e00ff */
[----:B---3--:R-:W-:-:S04]  /*0070*/  SHF.R.S32.HI R2, RZ, 0x17, R7 ;  /* 0x00000017ff027819 */ /* 0x008fc80000011407 */
[----:B------:R-:W-:Y:S02]  /*0080*/  LOP3.LUT R0, R0, 0xfe, RZ, 0xc0, !PT ;  /* 0x000000fe00007812 */ /* 0x000fe400078ec0ff */
[----:B------:R-:W-:-:S03]  /*0090*/  SGXT R2, R2, 0x1 ;  /* 0x000000010202781a */ /* 0x000fc60000000200 */
[----:B------:R-:W-:-:S05]  /*00a0*/  IMAD R7, R7, 0x100, R0 ;  /* 0x0000010007077824 */ /* 0x000fca00078e0200 */
[CC--:B------:R-:W-:Y:S02]  /*00b0*/  LEA.HI R0, R2.reuse, R7.reuse, RZ, 0x2 ;  /* 0x0000000702007211 */ /* 0x0c0fe400078f10ff */
[----:B------:R-:W-:Y:S02]  /*00c0*/  LEA.HI R2, R2, R7, RZ, 0x6 ;  /* 0x0000000702027211 */ /* 0x000fe400078f30ff */
[----:B------:R-:W-:Y:S02]  /*00d0*/  LOP3.LUT R0, R0, 0xfffffffc, RZ, 0xc0, !PT ;  /* 0xfffffffc00007812 */ /* 0x000fe400078ec0ff */
[----:B------:R-:W-:Y:S02]  /*00e0*/  SHF.R.S32.HI R3, RZ, 0x6, R2 ;  /* 0x00000006ff037819 */ /* 0x000fe40000011402 */
[C---:B------:R-:W-:Y:S01]  /*00f0*/  ISETP.GE.AND P0, PT, R7.reuse, 0x100, PT ;  /* 0x000001000700780c */ /* 0x040fe20003f06270 */
[----:B------:R-:W-:-:S04]  /*0100*/  IMAD.IADD R0, R7, 0x1, -R0 ;  /* 0x0000000107007824 */ /* 0x000fc800078e0a00 */
[----:B------:R-:W-:-:S04]  /*0110*/  IMAD R3, R3, 0x4, R0 ;  /* 0x0000000403037824 */ /* 0x000fc800078e0200 */
[----:B--2---:R-:W-:Y:S02]  /*0120*/  IMAD.WIDE R4, R3, 0x4, R4 ;  /* 0x0000000403047825 */ /* 0x004fe400078e0204 */
[----:B------:R-:W1:Y:S03]  /*0130*/  LDC.64 R2, c[0x0][0x210] ;  /* 0x00008400ff027b82 */ /* 0x000e660000000a00 */
[----:B------:R-:W2:Y:S01]  /*0140*/  @!P0 LDG.E.EL.64 R8, desc[UR4][R4.64] ;  /* 0x0000000404088981 */ /* 0x000ea2000c2e1b00 */
[----:B-1----:R-:W-:Y:S01]  /*0150*/  IMAD.WIDE R2, R7, 0x4, R2 ;  /* 0x0000000407027825 */ /* 0x002fe200078e0202 */
[----:B------:R-:W-:-:S06]  /*0160*/  CS2R R6, SRZ ;  /* 0x0000000000067805 */ /* 0x000fcc000001ff00 */
[----:B------:R-:W3:Y:S01]  /*0170*/  @!P0 LDG.E.64 R6, desc[UR4][R2.64] ;  /* 0x0000000402068981 */ /* 0x000ee2000c1e1b00 */
[C---:B--2---:R-:W-:Y:S02]  /*0180*/  FSETP.GT.AND P2, PT, R8.reuse, 9.9999999600419720025e-13, PT ;  /* 0x2b8cbccc0800780b */ /* 0x044fe40003f44000 */
[----:B------:R-:W-:Y:S02]  /*0190*/  FSETP.GT.AND P1, PT, R9, 9.9999999600419720025e-13, PT ;  /* 0x2b8cbccc0900780b */ /* 0x000fe40003f24000 */
[----:B------:R-:W-:-:S09]  /*01a0*/  FSETP.NAN.AND P3, PT, R8, R8, PT ;  /* 0x000000080800720b */ /* 0x000fd20003f68000 */
[----:B------:R-:W-:Y:S02]  /*01b0*/  @!P2 FSEL R8, R8, 9.9999999600419720025e-13, P3 ;  /* 0x2b8cbccc0808a808 */ /* 0x000fe40001800000 */
[C---:B------:R-:W-:Y:S02]  /*01c0*/  FSETP.NAN.AND P3, PT, R9.reuse, R9, PT ;  /* 0x000000090900720b */ /* 0x040fe40003f68000 */
[C---:B------:R-:W-:Y:S02]  /*01d0*/  FSETP.GT.AND P2, PT, |R8|.reuse, 8.50705917302346158658e+37, PT ;  /* 0x7e8000000800780b */ /* 0x040fe40003f44200 */
[----:B------:R-:W-:Y:S02]  /*01e0*/  @!P1 FSEL R9, R9, 9.9999999600419720025e-13, P3 ;  /* 0x2b8cbccc09099808 */ /* 0x000fe40001800000 */
[----:B------:R-:W-:Y:S02]  /*01f0*/  FSETP.GEU.AND P3, PT, |R8|, 1.175494350822287508e-38, PT ;  /* 0x008000000800780b */ /* 0x000fe40003f6e200 */
[----:B------:R-:W-:-:S02]  /*0200*/  FSETP.GT.AND P1, PT, |R9|, 8.50705917302346158658e+37, PT ;  /* 0x7e8000000900780b */ /* 0x000fc40003f24200 */
[----:B------:R-:W-:-:S05]  /*0210*/  FSETP.GEU.AND P4, PT, |R9|, 1.175494350822287508e-38, PT ;  /* 0x008000000900780b */ /* 0x000fca0003f8e200 */
[----:B------:R-:W-:Y:S01]  /*0220*/  @P2 FMUL R8, R8, 0.25 ;  /* 0x3e80000008082820 */ /* 0x000fe20000400000 */
[----:B---3--:R-:W-:-:S03]  /*0230*/  @P2 FMUL R6, R6, 0.25 ;  /* 0x3e80000006062820 */ /* 0x008fc60000400000 */
[----:B------:R-:W-:Y:S01]  /*0240*/  @!P3 FMUL R8, R8, 16777216 ;  /* 0x4b8000000808b820 */ /* 0x000fe20000400000 */
[----:B------:R-:W-:Y:S01]  /*0250*/  @!P3 FMUL R6, R6, 16777216 ;  /* 0x4b8000000606b820 */ /* 0x000fe20000400000 */
[----:B------:R-:W-:Y:S01]  /*0260*/  @P1 FMUL R9, R9, 0.25 ;  /* 0x3e80000009091820 */ /* 0x000fe20000400000 */
[----:B------:R-:W-:Y:S01]  /*0270*/  @P1 FMUL R7, R7, 0.25 ;  /* 0x3e80000007071820 */ /* 0x000fe20000400000 */
[----:B------:R-:W1:Y:S02]  /*0280*/  MUFU.RCP R5, R8 ;  /* 0x0000000800057308 */ /* 0x000e640000001000 */
[----:B------:R-:W-:Y:S01]  /*0290*/  @!P4 FMUL R9, R9, 16777216 ;  /* 0x4b8000000909c820 */ /* 0x000fe20000400000 */
[----:B------:R-:W-:-:S05]  /*02a0*/  @!P4 FMUL R7, R7, 16777216 ;  /* 0x4b8000000707c820 */ /* 0x000fca0000400000 */
[----:B------:R-:W2:Y:S01]  /*02b0*/  MUFU.RCP R0, R9 ;  /* 0x0000000900007308 */ /* 0x000ea20000001000 */
[----:B-1----:R-:W-:Y:S01]  /*02c0*/  FMUL R6, R5, R6 ;  /* 0x0000000605067220 */ /* 0x002fe20000400000 */
[----:B--2---:R-:W-:Y:S01]  /*02d0*/  FMUL R7, R0, R7 ;  /* 0x0000000700077220 */ /* 0x004fe20000400000 */
[----:B------:R-:W-:Y:S06]  /*02e0*/  @P0 EXIT ;  /* 0x000000000000094d */ /* 0x000fec0003800000 */
[----:B------:R-:W-:Y:S01]  /*02f0*/  STG.E.64 desc[UR4][R2.64], R6 ;  /* 0x0000000602007986 */ /* 0x000fe2000c101b04 */
[----:B------:R-:W-:Y:S05]  /*0300*/  EXIT ;  /* 0x000000000000794d */ /* 0x000fea0003800000 */
.L_x_0:
[----:B------:R-:W-:-:S00]  /*0310*/  BRA `(.L_x_0) ;  /* 0xfffffffc00fc7947 */ /* 0x000fc0000383ffff */
[----:B------:R-:W-:-:S00]  /*0320*/  NOP ;  /* 0x0000000000007918 */ /* 0x000fc00000000000 */
        /* <DEDUP_REMOVED lines=13> */
.L_x_1:


//--------------------- .nv.constant0.triton_poi_fused_div_4 --------------------------
	.section	.nv.constant0.triton_poi_fused_div_4,"a",@progbits
	.sectionflags	@""
	.align	4
.nv.constant0.triton_poi_fused_div_4:
	.zero		548
